//
// Generated by NVIDIA NVVM Compiler
//
// Compiler Build ID: CL-36424714
// Cuda compilation tools, release 13.0, V13.0.88
// Based on NVVM 20.0.0
//

.version 9.0
.target sm_100
.address_size 64

	// .globl	_Z9addKernelPiPKiS1_
.extern .shared .align 16 .b8 shared_data[];

.visible .entry _Z9addKernelPiPKiS1_(
	.param .u64 .ptr .align 1 _Z9addKernelPiPKiS1__param_0,
	.param .u64 .ptr .align 1 _Z9addKernelPiPKiS1__param_1,
	.param .u64 .ptr .align 1 _Z9addKernelPiPKiS1__param_2
)
{
	.reg .b32 	%r<5>;
	.reg .b64 	%rd<11>;

	ld.param.u64 	%rd1, [_Z9addKernelPiPKiS1__param_0];
	ld.param.u64 	%rd2, [_Z9addKernelPiPKiS1__param_1];
	ld.param.u64 	%rd3, [_Z9addKernelPiPKiS1__param_2];
	cvta.to.global.u64 	%rd4, %rd1;
	cvta.to.global.u64 	%rd5, %rd3;
	cvta.to.global.u64 	%rd6, %rd2;
	mov.u32 	%r1, %tid.x;
	mul.wide.u32 	%rd7, %r1, 4;
	add.s64 	%rd8, %rd6, %rd7;
	ld.global.u32 	%r2, [%rd8];
	add.s64 	%rd9, %rd5, %rd7;
	ld.global.u32 	%r3, [%rd9];
	add.s32 	%r4, %r3, %r2;
	add.s64 	%rd10, %rd4, %rd7;
	st.global.u32 	[%rd10], %r4;
	ret;

}
	// .globl	_Z6reducePfS_
.visible .entry _Z6reducePfS_(
	.param .u64 .ptr .align 1 _Z6reducePfS__param_0,
	.param .u64 .ptr .align 1 _Z6reducePfS__param_1
)
{
	.reg .pred 	%p<5>;
	.reg .b32 	%r<16>;
	.reg .b32 	%f<6>;
	.reg .b64 	%rd<9>;

	ld.param.u64 	%rd2, [_Z6reducePfS__param_0];
	ld.param.u64 	%rd1, [_Z6reducePfS__param_1];
	cvta.to.global.u64 	%rd3, %rd2;
	mov.u32 	%r1, %tid.x;
	mov.u32 	%r2, %ctaid.x;
	mov.u32 	%r3, %ntid.x;
	mad.lo.s32 	%r7, %r2, %r3, %r1;
	mul.wide.u32 	%rd4, %r7, 4;
	add.s64 	%rd5, %rd3, %rd4;
	ld.global.f32 	%f1, [%rd5];
	shl.b32 	%r8, %r1, 2;
	mov.u32 	%r9, shared_data;
	add.s32 	%r4, %r9, %r8;
	st.shared.f32 	[%r4], %f1;
	bar.sync 	0;
	setp.lt.u32 	%p1, %r3, 2;
	@%p1 bra 	$L__BB1_5;
	mov.b32 	%r15, 1;
$L__BB1_2:
	shl.b32 	%r6, %r15, 1;
	add.s32 	%r11, %r6, -1;
	and.b32  	%r12, %r11, %r1;
	setp.ne.s32 	%p2, %r12, 0;
	@%p2 bra 	$L__BB1_4;
	shl.b32 	%r13, %r15, 2;
	add.s32 	%r14, %r4, %r13;
	ld.shared.f32 	%f2, [%r14];
	ld.shared.f32 	%f3, [%r4];
	add.f32 	%f4, %f2, %f3;
	st.shared.f32 	[%r4], %f4;
$L__BB1_4:
	bar.sync 	0;
	setp.lt.u32 	%p3, %r6, %r3;
	mov.u32 	%r15, %r6;
	@%p3 bra 	$L__BB1_2;
$L__BB1_5:
	setp.ne.s32 	%p4, %r1, 0;
	@%p4 bra 	$L__BB1_7;
	ld.shared.f32 	%f5, [shared_data];
	cvta.to.global.u64 	%rd6, %rd1;
	mul.wide.u32 	%rd7, %r2, 4;
	add.s64 	%rd8, %rd6, %rd7;
	st.global.f32 	[%rd8], %f5;
$L__BB1_7:
	ret;

}


// ===== COMPILED SASS (sm_100) =====

	.target	sm_100

	.elftype	@"ET_EXEC"


//--------------------- .note.nv.tkinfo           --------------------------
	.section	.note.nv.tkinfo,"",@"SHT_NOTE"
	.sectionflags	@"SHF_NOTE_NV_TKINFO"
	.tkinfo
        /*0018*/ 	.word	0x00000002
        /*0030*/ 	.string	""
        /*0030*/ 	.string	"ptxas"
        /*0030*/ 	.string	"Cuda compilation tools, release 13.0, V13.0.88"
        /*0030*/ 	.string	"Build cuda_13.0.r13.0/compiler.36424714_0"
        /*0030*/ 	.string	"-arch sm_100 -m 64 "



//--------------------- .note.nv.cuinfo           --------------------------
	.section	.note.nv.cuinfo,"",@"SHT_NOTE"
	.sectionflags	@"SHF_NOTE_NV_CUINFO"
        /*0018*/ 	.short	0x0002
        /*001a*/ 	.short	0x0064
        /*001c*/ 	.short	0x0082
	.zero		2


//--------------------- .nv.info                  --------------------------
	.section	.nv.info,"",@"SHT_CUDA_INFO"
	.align	4


	//----- nvinfo : EIATTR_REGCOUNT
	.align		4
        /*0000*/ 	.byte	0x04, 0x2f
        /*0002*/ 	.short	(.L_1 - .L_0)
	.align		4
.L_0:
        /*0004*/ 	.word	index@(_Z9addKernelPiPKiS1_)
        /*0008*/ 	.word	0x0000000c


	//----- nvinfo : EIATTR_FRAME_SIZE
	.align		4
.L_1:
        /*000c*/ 	.byte	0x04, 0x11
        /*000e*/ 	.short	(.L_3 - .L_2)
	.align		4
.L_2:
        /*0010*/ 	.word	index@(_Z9addKernelPiPKiS1_)
        /*0014*/ 	.word	0x00000000


	//----- nvinfo : EIATTR_REGCOUNT
	.align		4
.L_3:
        /*0018*/ 	.byte	0x04, 0x2f
        /*001a*/ 	.short	(.L_5 - .L_4)
	.align		4
.L_4:
        /*001c*/ 	.word	index@(_Z6reducePfS_)
        /*0020*/ 	.word	0x0000000b


	//----- nvinfo : EIATTR_FRAME_SIZE
	.align		4
.L_5:
        /*0024*/ 	.byte	0x04, 0x11
        /*0026*/ 	.short	(.L_7 - .L_6)
	.align		4
.L_6:
        /*0028*/ 	.word	index@(_Z6reducePfS_)
        /*002c*/ 	.word	0x00000000


	//----- nvinfo : EIATTR_MIN_STACK_SIZE
	.align		4
.L_7:
        /*0030*/ 	.byte	0x04, 0x12
        /*0032*/ 	.short	(.L_9 - .L_8)
	.align		4
.L_8:
        /*0034*/ 	.word	index@(_Z6reducePfS_)
        /*0038*/ 	.word	0x00000000


	//----- nvinfo : EIATTR_MIN_STACK_SIZE
	.align		4
.L_9:
        /*003c*/ 	.byte	0x04, 0x12
        /*003e*/ 	.short	(.L_11 - .L_10)
	.align		4
.L_10:
        /*0040*/ 	.word	index@(_Z9addKernelPiPKiS1_)
        /*0044*/ 	.word	0x00000000
.L_11:


//--------------------- .nv.compat                --------------------------
	.section	.nv.compat,"",@"SHT_CUDA_COMPAT_INFO"
	.align	4
        /*0000*/ 	.byte	0x02, 0x09, 0x00, 0x00, 0x02, 0x02, 0x01, 0x00, 0x02, 0x05, 0x05, 0x00, 0x03, 0x07, 0x01, 0x01
        /*0010*/ 	.byte	0x02, 0x03, 0x00, 0x00, 0x02, 0x06, 0x01, 0x00, 0x04, 0x0b, 0x08, 0x00, 0x09, 0x00, 0x00, 0x00
        /*0020*/ 	.byte	0x00, 0x00, 0x00, 0x00


//--------------------- .nv.info._Z6reducePfS_    --------------------------
	.section	.nv.info._Z6reducePfS_,"",@"SHT_CUDA_INFO"
	.sectionflags	@""
	.align	4


	//----- nvinfo : EIATTR_CUDA_API_VERSION
	.align		4
        /*0000*/ 	.byte	0x04, 0x37
        /*0002*/ 	.short	(.L_13 - .L_12)
.L_12:
        /*0004*/ 	.word	0x00000082


	//----- nvinfo : EIATTR_KPARAM_INFO
	.align		4
.L_13:
        /*0008*/ 	.byte	0x04, 0x17
        /*000a*/ 	.short	(.L_15 - .L_14)
.L_14:
        /*000c*/ 	.word	0x00000000
        /*0010*/ 	.short	0x0001
        /*0012*/ 	.short	0x0008
        /*0014*/ 	.byte	0x00, 0xf5, 0x21, 0x00


	//----- nvinfo : EIATTR_KPARAM_INFO
	.align		4
.L_15:
        /*0018*/ 	.byte	0x04, 0x17
        /*001a*/ 	.short	(.L_17 - .L_16)
.L_16:
        /*001c*/ 	.word	0x00000000
        /*0020*/ 	.short	0x0000
        /*0022*/ 	.short	0x0000
        /*0024*/ 	.byte	0x00, 0xf5, 0x21, 0x00


	//----- nvinfo : EIATTR_SPARSE_MMA_MASK
	.align		4
.L_17:
        /*0028*/ 	.byte	0x03, 0x50
        /*002a*/ 	.short	0x0000


	//----- nvinfo : EIATTR_MAXREG_COUNT
	.align		4
        /*002c*/ 	.byte	0x03, 0x1b
        /*002e*/ 	.short	0x00ff


	//----- nvinfo : EIATTR_NUM_BARRIERS
	.align		4
        /*0030*/ 	.byte	0x02, 0x4c
        /*0032*/ 	.byte	0x01
	.zero		1


	//----- nvinfo : EIATTR_MERCURY_ISA_VERSION
	.align		4
        /*0034*/ 	.byte	0x03, 0x5f
        /*0036*/ 	.short	0x0101


	//----- nvinfo : EIATTR_VRC_CTA_INIT_COUNT
	.align		4
        /*0038*/ 	.byte	0x02, 0x4a
	.zero		1
	.zero		1


	//----- nvinfo : EIATTR_EXIT_INSTR_OFFSETS
	.align		4
        /*003c*/ 	.byte	0x04, 0x1c
        /*003e*/ 	.short	(.L_19 - .L_18)


	//   ....[0]....
.L_18:
        /*0040*/ 	.word	0x000001f0


	//   ....[1]....
        /*0044*/ 	.word	0x00000270


	//----- nvinfo : EIATTR_CBANK_PARAM_SIZE
	.align		4
.L_19:
        /*0048*/ 	.byte	0x03, 0x19
        /*004a*/ 	.short	0x0010


	//----- nvinfo : EIATTR_PARAM_CBANK
	.align		4
        /*004c*/ 	.byte	0x04, 0x0a
        /*004e*/ 	.short	(.L_21 - .L_20)
	.align		4
.L_20:
        /*0050*/ 	.word	index@(.nv.constant0._Z6reducePfS_)
        /*0054*/ 	.short	0x0380
        /*0056*/ 	.short	0x0010


	//----- nvinfo : EIATTR_SW_WAR
	.align		4
.L_21:
        /*0058*/ 	.byte	0x04, 0x36
        /*005a*/ 	.short	(.L_23 - .L_22)
.L_22:
        /*005c*/ 	.word	0x00000008
.L_23:


//--------------------- .nv.info._Z9addKernelPiPKiS1_ --------------------------
	.section	.nv.info._Z9addKernelPiPKiS1_,"",@"SHT_CUDA_INFO"
	.sectionflags	@""
	.align	4


	//----- nvinfo : EIATTR_CUDA_API_VERSION
	.align		4
        /*0000*/ 	.byte	0x04, 0x37
        /*0002*/ 	.short	(.L_25 - .L_24)
.L_24:
        /*0004*/ 	.word	0x00000082


	//----- nvinfo : EIATTR_KPARAM_INFO
	.align		4
.L_25:
        /*0008*/ 	.byte	0x04, 0x17
        /*000a*/ 	.short	(.L_27 - .L_26)
.L_26:
        /*000c*/ 	.word	0x00000000
        /*0010*/ 	.short	0x0002
        /*0012*/ 	.short	0x0010
        /*0014*/ 	.byte	0x00, 0xf5, 0x21, 0x00


	//----- nvinfo : EIATTR_KPARAM_INFO
	.align		4
.L_27:
        /*0018*/ 	.byte	0x04, 0x17
        /*001a*/ 	.short	(.L_29 - .L_28)
.L_28:
        /*001c*/ 	.word	0x00000000
        /*0020*/ 	.short	0x0001
        /*0022*/ 	.short	0x0008
        /*0024*/ 	.byte	0x00, 0xf5, 0x21, 0x00


	//----- nvinfo : EIATTR_KPARAM_INFO
	.align		4
.L_29:
        /*0028*/ 	.byte	0x04, 0x17
        /*002a*/ 	.short	(.L_31 - .L_30)
.L_30:
        /*002c*/ 	.word	0x00000000
        /*0030*/ 	.short	0x0000
        /*0032*/ 	.short	0x0000
        /*0034*/ 	.byte	0x00, 0xf5, 0x21, 0x00


	//----- nvinfo : EIATTR_SPARSE_MMA_MASK
	.align		4
.L_31:
        /*0038*/ 	.byte	0x03, 0x50
        /*003a*/ 	.short	0x0000


	//----- nvinfo : EIATTR_MAXREG_COUNT
	.align		4
        /*003c*/ 	.byte	0x03, 0x1b
        /*003e*/ 	.short	0x00ff


	//----- nvinfo : EIATTR_MERCURY_ISA_VERSION
	.align		4
        /*0040*/ 	.byte	0x03, 0x5f
        /*0042*/ 	.short	0x0101


	//----- nvinfo : EIATTR_VRC_CTA_INIT_COUNT
	.align		4
        /*0044*/ 	.byte	0x02, 0x4a
	.zero		1
	.zero		1


	//----- nvinfo : EIATTR_EXIT_INSTR_OFFSETS
	.align		4
        /*0048*/ 	.byte	0x04, 0x1c
        /*004a*/ 	.short	(.L_33 - .L_32)


	//   ....[0]....
.L_32:
        /*004c*/ 	.word	0x000000d0


	//----- nvinfo : EIATTR_CBANK_PARAM_SIZE
	.align		4
.L_33:
        /*0050*/ 	.byte	0x03, 0x19
        /*0052*/ 	.short	0x0018


	//----- nvinfo : EIATTR_PARAM_CBANK
	.align		4
        /*0054*/ 	.byte	0x04, 0x0a
        /*0056*/ 	.short	(.L_35 - .L_34)
	.align		4
.L_34:
        /*0058*/ 	.word	index@(.nv.constant0._Z9addKernelPiPKiS1_)
        /*005c*/ 	.short	0x0380
        /*005e*/ 	.short	0x0018


	//----- nvinfo : EIATTR_SW_WAR
	.align		4
.L_35:
        /*0060*/ 	.byte	0x04, 0x36
        /*0062*/ 	.short	(.L_37 - .L_36)
.L_36:
        /*0064*/ 	.word	0x00000008
.L_37:


//--------------------- .nv.callgraph             --------------------------
	.section	.nv.callgraph,"",@"SHT_CUDA_CALLGRAPH"
	.align	4
	.sectionentsize	8
	.align		4
        /*0000*/ 	.word	0x00000000
	.align		4
        /*0004*/ 	.word	0xffffffff
	.align		4
        /*0008*/ 	.word	0x00000000
	.align		4
        /*000c*/ 	.word	0xfffffffe
	.align		4
        /*0010*/ 	.word	0x00000000
	.align		4
        /*0014*/ 	.word	0xfffffffd
	.align		4
        /*0018*/ 	.word	0x00000000
	.align		4
        /*001c*/ 	.word	0xfffffffc


//--------------------- .text._Z6reducePfS_       --------------------------
	.section	.text._Z6reducePfS_,"ax",@progbits
	.align	128
        .global         _Z6reducePfS_
        .type           _Z6reducePfS_,@function
        .size           _Z6reducePfS_,(.L_x_4 - _Z6reducePfS_)
        .other          _Z6reducePfS_,@"STO_CUDA_ENTRY STV_DEFAULT"
_Z6reducePfS_:
.text._Z6reducePfS_:
[----:B------:R-:W-:Y:S01]  /*0000*/  LDC R1, c[0x0][0x37c] ;  /* 0x0000df00ff017b82 */ /* 0x000fe20000000800 */
[----:B------:R-:W0:Y:S07]  /*0010*/  S2R R7, SR_TID.X ;  /* 0x0000000000077919 */ /* 0x000e2e0000002100 */
[----:B------:R-:W1:Y:S01]  /*0020*/  LDC.64 R2, c[0x0][0x380] ;  /* 0x0000e000ff027b82 */ /* 0x000e620000000a00 */
[----:B------:R-:W0:Y:S01]  /*0030*/  LDCU UR8, c[0x0][0x360] ;  /* 0x00006c00ff0877ac */ /* 0x000e220008000800 */
[----:B------:R-:W0:Y:S01]  /*0040*/  S2R R6, SR_CTAID.X ;  /* 0x0000000000067919 */ /* 0x000e220000002500 */
[----:B------:R-:W2:Y:S01]  /*0050*/  LDCU.64 UR6, c[0x0][0x358] ;  /* 0x00006b00ff0677ac */ /* 0x000ea20008000a00 */
[----:B0-----:R-:W-:-:S04]  /*0060*/  IMAD R5, R6, UR8, R7 ;  /* 0x0000000806057c24 */ /* 0x001fc8000f8e0207 */
[----:B-1----:R-:W-:-:S06]  /*0070*/  IMAD.WIDE.U32 R2, R5, 0x4, R2 ;  /* 0x0000000405027825 */ /* 0x002fcc00078e0002 */
[----:B--2---:R-:W2:Y:S01]  /*0080*/  LDG.E R2, desc[UR6][R2.64] ;  /* 0x0000000602027981 */ /* 0x004ea2000c1e1900 */
[----:B------:R-:W0:Y:S01]  /*0090*/  S2UR UR5, SR_CgaCtaId ;  /* 0x00000000000579c3 */ /* 0x000e220000008800 */
[----:B------:R-:W-:Y:S01]  /*00a0*/  UMOV UR4, 0x400 ;  /* 0x0000040000047882 */ /* 0x000fe20000000000 */
[----:B------:R-:W-:Y:S01]  /*00b0*/  UISETP.GE.U32.AND UP0, UPT, UR8, 0x2, UPT ;  /* 0x000000020800788c */ /* 0x000fe2000bf06070 */
[----:B------:R-:W-:Y:S01]  /*00c0*/  ISETP.NE.AND P0, PT, R7, RZ, PT ;  /* 0x000000ff0700720c */ /* 0x000fe20003f05270 */
[----:B0-----:R-:W-:-:S06]  /*00d0*/  ULEA UR4, UR5, UR4, 0x18 ;  /* 0x0000000405047291 */ /* 0x001fcc000f8ec0ff */
[----:B------:R-:W-:-:S05]  /*00e0*/  LEA R5, R7, UR4, 0x2 ;  /* 0x0000000407057c11 */ /* 0x000fca000f8e10ff */
[----:B--2---:R0:W-:Y:S01]  /*00f0*/  STS [R5], R2 ;  /* 0x0000000205007388 */ /* 0x0041e20000000800 */
[----:B------:R-:W-:Y:S06]  /*0100*/  BAR.SYNC.DEFER_BLOCKING 0x0 ;  /* 0x0000000000007b1d */ /* 0x000fec0000010000 */
[----:B------:R-:W-:Y:S05]  /*0110*/  BRA.U !UP0, `(.L_x_0) ;  /* 0x0000000108347547 */ /* 0x000fea000b800000 */
[----:B------:R-:W-:-:S07]  /*0120*/  HFMA2 R0, -RZ, RZ, 0, 5.9604644775390625e-08 ;  /* 0x00000001ff007431 */ /* 0x000fce00000001ff */
.L_x_1:
[----:B------:R-:W-:-:S05]  /*0130*/  SHF.L.U32 R8, R0, 0x1, RZ ;  /* 0x0000000100087819 */ /* 0x000fca00000006ff */
[----:B0-----:R-:W-:-:S05]  /*0140*/  VIADD R2, R8, 0xffffffff ;  /* 0xffffffff08027836 */ /* 0x001fca0000000000 */
[----:B------:R-:W-:-:S13]  /*0150*/  LOP3.LUT P1, RZ, R2, R7, RZ, 0xc0, !PT ;  /* 0x0000000702ff7212 */ /* 0x000fda000782c0ff */
[----:B------:R-:W-:Y:S01]  /*0160*/  @!P1 LEA R2, R0, R5, 0x2 ;  /* 0x0000000500029211 */ /* 0x000fe200078e10ff */
[----:B------:R-:W-:Y:S01]  /*0170*/  @!P1 LDS R3, [R5] ;  /* 0x0000000005039984 */ /* 0x000fe20000000800 */
[----:B------:R-:W-:-:S04]  /*0180*/  IMAD.MOV.U32 R0, RZ, RZ, R8 ;  /* 0x000000ffff007224 */ /* 0x000fc800078e0008 */
[----:B------:R-:W0:Y:S02]  /*0190*/  @!P1 LDS R2, [R2] ;  /* 0x0000000002029984 */ /* 0x000e240000000800 */
[----:B0-----:R-:W-:-:S05]  /*01a0*/  @!P1 FADD R4, R2, R3 ;  /* 0x0000000302049221 */ /* 0x001fca0000000000 */
[----:B------:R1:W-:Y:S01]  /*01b0*/  @!P1 STS [R5], R4 ;  /* 0x0000000405009388 */ /* 0x0003e20000000800 */
[----:B------:R-:W-:Y:S01]  /*01c0*/  BAR.SYNC.DEFER_BLOCKING 0x0 ;  /* 0x0000000000007b1d */ /* 0x000fe20000010000 */
[----:B------:R-:W-:-:S13]  /*01d0*/  ISETP.GE.U32.AND P1, PT, R8, UR8, PT ;  /* 0x0000000808007c0c */ /* 0x000fda000bf26070 */
[----:B-1----:R-:W-:Y:S05]  /*01e0*/  @!P1 BRA `(.L_x_1) ;  /* 0xfffffffc00d09947 */ /* 0x002fea000383ffff */
.L_x_0:
[----:B------:R-:W-:Y:S05]  /*01f0*/  @P0 EXIT ;  /* 0x000000000000094d */ /* 0x000fea0003800000 */
[----:B------:R-:W1:Y:S01]  /*0200*/  S2UR UR5, SR_CgaCtaId ;  /* 0x00000000000579c3 */ /* 0x000e620000008800 */
[----:B------:R-:W-:-:S07]  /*0210*/  UMOV UR4, 0x400 ;  /* 0x0000040000047882 */ /* 0x000fce0000000000 */
[----:B0-----:R-:W0:Y:S01]  /*0220*/  LDC.64 R2, c[0x0][0x388] ;  /* 0x0000e200ff027b82 */ /* 0x001e220000000a00 */
[----:B-1----:R-:W-:Y:S01]  /*0230*/  ULEA UR4, UR5, UR4, 0x18 ;  /* 0x0000000405047291 */ /* 0x002fe2000f8ec0ff */
[----:B0-----:R-:W-:-:S08]  /*0240*/  IMAD.WIDE.U32 R2, R6, 0x4, R2 ;  /* 0x0000000406027825 */ /* 0x001fd000078e0002 */
[----:B------:R-:W0:Y:S04]  /*0250*/  LDS R5, [UR4] ;  /* 0x00000004ff057984 */ /* 0x000e280008000800 */
[----:B0-----:R-:W-:Y:S01]  /*0260*/  STG.E desc[UR6][R2.64], R5 ;  /* 0x0000000502007986 */ /* 0x001fe2000c101906 */
[----:B------:R-:W-:Y:S05]  /*0270*/  EXIT ;  /* 0x000000000000794d */ /* 0x000fea0003800000 */
.L_x_2:
[----:B------:R-:W-:-:S00]  /*0280*/  BRA `(.L_x_2) ;  /* 0xfffffffc00fc7947 */ /* 0x000fc0000383ffff */
[----:B------:R-:W-:-:S00]  /*0290*/  NOP ;  /* 0x0000000000007918 */ /* 0x000fc00000000000 */
        /* <DEDUP_REMOVED lines=14> */
.L_x_4:


//--------------------- .text._Z9addKernelPiPKiS1_ --------------------------
	.section	.text._Z9addKernelPiPKiS1_,"ax",@progbits
	.align	128
        .global         _Z9addKernelPiPKiS1_
        .type           _Z9addKernelPiPKiS1_,@function
        .size           _Z9addKernelPiPKiS1_,(.L_x_5 - _Z9addKernelPiPKiS1_)
        .other          _Z9addKernelPiPKiS1_,@"STO_CUDA_ENTRY STV_DEFAULT"
_Z9addKernelPiPKiS1_:
.text._Z9addKernelPiPKiS1_:
[----:B------:R-:W-:Y:S01]  /*0000*/  LDC R1, c[0x0][0x37c] ;  /* 0x0000df00ff017b82 */ /* 0x000fe20000000800 */
[----:B------:R-:W0:Y:S07]  /*0010*/  S2R R9, SR_TID.X ;  /* 0x0000000000097919 */ /* 0x000e2e0000002100 */
[----:B------:R-:W0:Y:S01]  /*0020*/  LDC.64 R2, c[0x0][0x388] ;  /* 0x0000e200ff027b82 */ /* 0x000e220000000a00 */
[----:B------:R-:W1:Y:S07]  /*0030*/  LDCU.64 UR4, c[0x0][0x358] ;  /* 0x00006b00ff0477ac */ /* 0x000e6e0008000a00 */
[----:B------:R-:W2:Y:S08]  /*0040*/  LDC.64 R4, c[0x0][0x390] ;  /* 0x0000e400ff047b82 */ /* 0x000eb00000000a00 */
[----:B------:R-:W3:Y:S01]  /*0050*/  LDC.64 R6, c[0x0][0x380] ;  /* 0x0000e000ff067b82 */ /* 0x000ee20000000a00 */
[----:B0-----:R-:W-:-:S04]  /*0060*/  IMAD.WIDE.U32 R2, R9, 0x4, R2 ;  /* 0x0000000409027825 */ /* 0x001fc800078e0002 */
[C---:B--2---:R-:W-:Y:S02]  /*0070*/  IMAD.WIDE.U32 R4, R9.reuse, 0x4, R4 ;  /* 0x0000000409047825 */ /* 0x044fe400078e0004 */
[----:B-1----:R-:W2:Y:S04]  /*0080*/  LDG.E R2, desc[UR4][R2.64] ;  /* 0x0000000402027981 */ /* 0x002ea8000c1e1900 */
[----:B------:R-:W2:Y:S01]  /*0090*/  LDG.E R5, desc[UR4][R4.64] ;  /* 0x0000000404057981 */ /* 0x000ea2000c1e1900 */
[----:B---3--:R-:W-:Y:S01]  /*00a0*/  IMAD.WIDE.U32 R6, R9, 0x4, R6 ;  /* 0x0000000409067825 */ /* 0x008fe200078e0006 */
[----:B--2---:R-:W-:-:S05]  /*00b0*/  IADD3 R9, PT, PT, R2, R5, RZ ;  /* 0x0000000502097210 */ /* 0x004fca0007ffe0ff */
[----:B------:R-:W-:Y:S01]  /*00c0*/  STG.E desc[UR4][R6.64], R9 ;  /* 0x0000000906007986 */ /* 0x000fe2000c101904 */
[----:B------:R-:W-:Y:S05]  /*00d0*/  EXIT ;  /* 0x000000000000794d */ /* 0x000fea0003800000 */
.L_x_3:
        /* <DEDUP_REMOVED lines=10> */
.L_x_5:


//--------------------- .nv.shared._Z6reducePfS_  --------------------------
	.section	.nv.shared._Z6reducePfS_,"aw",@nobits
	.sectionflags	@""
	.align	16
	.zero		1024


//--------------------- .nv.shared.reserved.0     --------------------------
	.section	.nv.shared.reserved.0,"aw",@nobits
	.weak		__nv_reservedSMEM_offset_0_alias
	.size		__nv_reservedSMEM_offset_0_alias, 0, 64
	.other		__nv_reservedSMEM_offset_0_alias,@"STO_CUDA_RESERVED_SHARED STV_DEFAULT"
__nv_reservedSMEM_offset_0_alias:
	.zero		0
	.zero		64


//--------------------- .nv.shared._Z9addKernelPiPKiS1_ --------------------------
	.section	.nv.shared._Z9addKernelPiPKiS1_,"aw",@nobits
	.sectionflags	@""
	.align	16
	.zero		1024


//--------------------- .nv.constant0._Z6reducePfS_ --------------------------
	.section	.nv.constant0._Z6reducePfS_,"a",@progbits
	.sectionflags	@""
	.align	4
.nv.constant0._Z6reducePfS_:
	.zero		912


//--------------------- .nv.constant0._Z9addKernelPiPKiS1_ --------------------------
	.section	.nv.constant0._Z9addKernelPiPKiS1_,"a",@progbits
	.sectionflags	@""
	.align	4
.nv.constant0._Z9addKernelPiPKiS1_:
	.zero		920


//--------------------- SYMBOLS --------------------------

	.type		.nv.reservedSmem.offset0,@object
	.size		.nv.reservedSmem.offset0,0x4
	.type		.nv.reservedSmem.cap,@object
	.size		.nv.reservedSmem.cap,0x4
